//
// Generated by NVIDIA NVVM Compiler
//
// Compiler Build ID: CL-36424714
// Cuda compilation tools, release 13.0, V13.0.88
// Based on NVVM 20.0.0
//

.version 9.0
.target sm_100
.address_size 64

	// .globl	_Z16compute_u_kernelPdPKdiidd

.visible .entry _Z16compute_u_kernelPdPKdiidd(
	.param .u64 .ptr .align 1 _Z16compute_u_kernelPdPKdiidd_param_0,
	.param .u64 .ptr .align 1 _Z16compute_u_kernelPdPKdiidd_param_1,
	.param .u32 _Z16compute_u_kernelPdPKdiidd_param_2,
	.param .u32 _Z16compute_u_kernelPdPKdiidd_param_3,
	.param .f64 _Z16compute_u_kernelPdPKdiidd_param_4,
	.param .f64 _Z16compute_u_kernelPdPKdiidd_param_5
)
{
	.reg .pred 	%p<12>;
	.reg .b32 	%r<26>;
	.reg .b64 	%rd<13>;
	.reg .b64 	%fd<57>;

	ld.param.u64 	%rd5, [_Z16compute_u_kernelPdPKdiidd_param_0];
	ld.param.u64 	%rd6, [_Z16compute_u_kernelPdPKdiidd_param_1];
	ld.param.u32 	%r14, [_Z16compute_u_kernelPdPKdiidd_param_2];
	ld.param.u32 	%r15, [_Z16compute_u_kernelPdPKdiidd_param_3];
	ld.param.f64 	%fd11, [_Z16compute_u_kernelPdPKdiidd_param_4];
	ld.param.f64 	%fd12, [_Z16compute_u_kernelPdPKdiidd_param_5];
	cvta.to.global.u64 	%rd1, %rd5;
	cvta.to.global.u64 	%rd2, %rd6;
	mov.u32 	%r16, %ctaid.x;
	mov.u32 	%r17, %ntid.x;
	mov.u32 	%r18, %tid.x;
	mad.lo.s32 	%r1, %r16, %r17, %r18;
	setp.ge.s32 	%p1, %r1, %r15;
	@%p1 bra 	$L__BB0_8;
	mul.lo.s32 	%r2, %r14, %r1;
	add.s32 	%r3, %r2, %r14;
	setp.lt.s32 	%p2, %r14, 1;
	@%p2 bra 	$L__BB0_8;
	add.s32 	%r19, %r2, 1;
	max.s32 	%r4, %r3, %r19;
	sub.s32 	%r20, %r4, %r2;
	and.b32  	%r5, %r20, 3;
	setp.eq.s32 	%p3, %r5, 0;
	mov.f64 	%fd53, 0d0000000000000000;
	mov.f64 	%fd54, %fd53;
	mov.u32 	%r24, %r2;
	@%p3 bra 	$L__BB0_5;
	neg.s32 	%r22, %r5;
	mov.f64 	%fd53, 0d0000000000000000;
	mov.u32 	%r24, %r2;
$L__BB0_4:
	.pragma "nounroll";
	mul.wide.s32 	%rd7, %r24, 8;
	add.s64 	%rd8, %rd1, %rd7;
	add.s64 	%rd9, %rd2, %rd7;
	mul.f64 	%fd15, %fd11, %fd54;
	mul.f64 	%fd16, %fd12, %fd53;
	ld.global.f64 	%fd17, [%rd9];
	setp.neu.f64 	%p4, %fd17, 0d0000000000000000;
	add.f64 	%fd18, %fd15, %fd17;
	add.f64 	%fd19, %fd16, %fd17;
	selp.f64 	%fd54, %fd18, %fd15, %p4;
	selp.f64 	%fd53, %fd19, %fd16, %p4;
	sub.f64 	%fd20, %fd54, %fd53;
	st.global.f64 	[%rd8], %fd20;
	add.s32 	%r24, %r24, 1;
	add.s32 	%r22, %r22, 1;
	setp.ne.s32 	%p5, %r22, 0;
	@%p5 bra 	$L__BB0_4;
$L__BB0_5:
	sub.s32 	%r21, %r2, %r4;
	setp.gt.u32 	%p6, %r21, -4;
	@%p6 bra 	$L__BB0_8;
	add.s64 	%rd3, %rd2, 16;
	add.s64 	%rd4, %rd1, 16;
$L__BB0_7:
	mul.wide.s32 	%rd10, %r24, 8;
	add.s64 	%rd11, %rd3, %rd10;
	add.s64 	%rd12, %rd4, %rd10;
	mul.f64 	%fd21, %fd11, %fd54;
	mul.f64 	%fd22, %fd12, %fd53;
	ld.global.f64 	%fd23, [%rd11+-16];
	setp.neu.f64 	%p7, %fd23, 0d0000000000000000;
	add.f64 	%fd24, %fd21, %fd23;
	add.f64 	%fd25, %fd22, %fd23;
	selp.f64 	%fd26, %fd24, %fd21, %p7;
	selp.f64 	%fd27, %fd25, %fd22, %p7;
	sub.f64 	%fd28, %fd26, %fd27;
	st.global.f64 	[%rd12+-16], %fd28;
	mul.f64 	%fd29, %fd11, %fd26;
	mul.f64 	%fd30, %fd12, %fd27;
	ld.global.f64 	%fd31, [%rd11+-8];
	setp.neu.f64 	%p8, %fd31, 0d0000000000000000;
	add.f64 	%fd32, %fd29, %fd31;
	add.f64 	%fd33, %fd30, %fd31;
	selp.f64 	%fd34, %fd32, %fd29, %p8;
	selp.f64 	%fd35, %fd33, %fd30, %p8;
	sub.f64 	%fd36, %fd34, %fd35;
	st.global.f64 	[%rd12+-8], %fd36;
	mul.f64 	%fd37, %fd11, %fd34;
	mul.f64 	%fd38, %fd12, %fd35;
	ld.global.f64 	%fd39, [%rd11];
	setp.neu.f64 	%p9, %fd39, 0d0000000000000000;
	add.f64 	%fd40, %fd37, %fd39;
	add.f64 	%fd41, %fd38, %fd39;
	selp.f64 	%fd42, %fd40, %fd37, %p9;
	selp.f64 	%fd43, %fd41, %fd38, %p9;
	sub.f64 	%fd44, %fd42, %fd43;
	st.global.f64 	[%rd12], %fd44;
	mul.f64 	%fd45, %fd11, %fd42;
	mul.f64 	%fd46, %fd12, %fd43;
	ld.global.f64 	%fd47, [%rd11+8];
	setp.neu.f64 	%p10, %fd47, 0d0000000000000000;
	add.f64 	%fd48, %fd45, %fd47;
	add.f64 	%fd49, %fd46, %fd47;
	selp.f64 	%fd54, %fd48, %fd45, %p10;
	selp.f64 	%fd53, %fd49, %fd46, %p10;
	sub.f64 	%fd50, %fd54, %fd53;
	st.global.f64 	[%rd12+8], %fd50;
	add.s32 	%r24, %r24, 4;
	setp.lt.s32 	%p11, %r24, %r3;
	@%p11 bra 	$L__BB0_7;
$L__BB0_8:
	ret;

}


// ===== COMPILED SASS (sm_100) =====

	.target	sm_100

	.elftype	@"ET_EXEC"


//--------------------- .note.nv.tkinfo           --------------------------
	.section	.note.nv.tkinfo,"",@"SHT_NOTE"
	.sectionflags	@"SHF_NOTE_NV_TKINFO"
	.tkinfo
        /*0018*/ 	.word	0x00000002
        /*0030*/ 	.string	""
        /*0030*/ 	.string	"ptxas"
        /*0030*/ 	.string	"Cuda compilation tools, release 13.0, V13.0.88"
        /*0030*/ 	.string	"Build cuda_13.0.r13.0/compiler.36424714_0"
        /*0030*/ 	.string	"-arch sm_100 -m 64 "



//--------------------- .note.nv.cuinfo           --------------------------
	.section	.note.nv.cuinfo,"",@"SHT_NOTE"
	.sectionflags	@"SHF_NOTE_NV_CUINFO"
        /*0018*/ 	.short	0x0002
        /*001a*/ 	.short	0x0064
        /*001c*/ 	.short	0x0082
	.zero		2


//--------------------- .nv.info                  --------------------------
	.section	.nv.info,"",@"SHT_CUDA_INFO"
	.align	4


	//----- nvinfo : EIATTR_REGCOUNT
	.align		4
        /*0000*/ 	.byte	0x04, 0x2f
        /*0002*/ 	.short	(.L_1 - .L_0)
	.align		4
.L_0:
        /*0004*/ 	.word	index@(_Z16compute_u_kernelPdPKdiidd)
        /*0008*/ 	.word	0x00000016


	//----- nvinfo : EIATTR_FRAME_SIZE
	.align		4
.L_1:
        /*000c*/ 	.byte	0x04, 0x11
        /*000e*/ 	.short	(.L_3 - .L_2)
	.align		4
.L_2:
        /*0010*/ 	.word	index@(_Z16compute_u_kernelPdPKdiidd)
        /*0014*/ 	.word	0x00000000


	//----- nvinfo : EIATTR_MIN_STACK_SIZE
	.align		4
.L_3:
        /*0018*/ 	.byte	0x04, 0x12
        /*001a*/ 	.short	(.L_5 - .L_4)
	.align		4
.L_4:
        /*001c*/ 	.word	index@(_Z16compute_u_kernelPdPKdiidd)
        /*0020*/ 	.word	0x00000000
.L_5:


//--------------------- .nv.compat                --------------------------
	.section	.nv.compat,"",@"SHT_CUDA_COMPAT_INFO"
	.align	4
        /*0000*/ 	.byte	0x02, 0x09, 0x00, 0x00, 0x02, 0x02, 0x01, 0x00, 0x02, 0x05, 0x05, 0x00, 0x03, 0x07, 0x01, 0x01
        /*0010*/ 	.byte	0x02, 0x03, 0x00, 0x00, 0x02, 0x06, 0x01, 0x00, 0x04, 0x0b, 0x08, 0x00, 0x01, 0x00, 0x00, 0x00
        /*0020*/ 	.byte	0x00, 0x00, 0x00, 0x00


//--------------------- .nv.info._Z16compute_u_kernelPdPKdiidd --------------------------
	.section	.nv.info._Z16compute_u_kernelPdPKdiidd,"",@"SHT_CUDA_INFO"
	.sectionflags	@""
	.align	4


	//----- nvinfo : EIATTR_CUDA_API_VERSION
	.align		4
        /*0000*/ 	.byte	0x04, 0x37
        /*0002*/ 	.short	(.L_7 - .L_6)
.L_6:
        /*0004*/ 	.word	0x00000082


	//----- nvinfo : EIATTR_KPARAM_INFO
	.align		4
.L_7:
        /*0008*/ 	.byte	0x04, 0x17
        /*000a*/ 	.short	(.L_9 - .L_8)
.L_8:
        /*000c*/ 	.word	0x00000000
        /*0010*/ 	.short	0x0005
        /*0012*/ 	.short	0x0020
        /*0014*/ 	.byte	0x00, 0xf0, 0x21, 0x00


	//----- nvinfo : EIATTR_KPARAM_INFO
	.align		4
.L_9:
        /*0018*/ 	.byte	0x04, 0x17
        /*001a*/ 	.short	(.L_11 - .L_10)
.L_10:
        /*001c*/ 	.word	0x00000000
        /*0020*/ 	.short	0x0004
        /*0022*/ 	.short	0x0018
        /*0024*/ 	.byte	0x00, 0xf0, 0x21, 0x00


	//----- nvinfo : EIATTR_KPARAM_INFO
	.align		4
.L_11:
        /*0028*/ 	.byte	0x04, 0x17
        /*002a*/ 	.short	(.L_13 - .L_12)
.L_12:
        /*002c*/ 	.word	0x00000000
        /*0030*/ 	.short	0x0003
        /*0032*/ 	.short	0x0014
        /*0034*/ 	.byte	0x00, 0xf0, 0x11, 0x00


	//----- nvinfo : EIATTR_KPARAM_INFO
	.align		4
.L_13:
        /*0038*/ 	.byte	0x04, 0x17
        /*003a*/ 	.short	(.L_15 - .L_14)
.L_14:
        /*003c*/ 	.word	0x00000000
        /*0040*/ 	.short	0x0002
        /*0042*/ 	.short	0x0010
        /*0044*/ 	.byte	0x00, 0xf0, 0x11, 0x00


	//----- nvinfo : EIATTR_KPARAM_INFO
	.align		4
.L_15:
        /*0048*/ 	.byte	0x04, 0x17
        /*004a*/ 	.short	(.L_17 - .L_16)
.L_16:
        /*004c*/ 	.word	0x00000000
        /*0050*/ 	.short	0x0001
        /*0052*/ 	.short	0x0008
        /*0054*/ 	.byte	0x00, 0xf5, 0x21, 0x00


	//----- nvinfo : EIATTR_KPARAM_INFO
	.align		4
.L_17:
        /*0058*/ 	.byte	0x04, 0x17
        /*005a*/ 	.short	(.L_19 - .L_18)
.L_18:
        /*005c*/ 	.word	0x00000000
        /*0060*/ 	.short	0x0000
        /*0062*/ 	.short	0x0000
        /*0064*/ 	.byte	0x00, 0xf5, 0x21, 0x00


	//----- nvinfo : EIATTR_SPARSE_MMA_MASK
	.align		4
.L_19:
        /*0068*/ 	.byte	0x03, 0x50
        /*006a*/ 	.short	0x0000


	//----- nvinfo : EIATTR_MAXREG_COUNT
	.align		4
        /*006c*/ 	.byte	0x03, 0x1b
        /*006e*/ 	.short	0x00ff


	//----- nvinfo : EIATTR_MERCURY_ISA_VERSION
	.align		4
        /*0070*/ 	.byte	0x03, 0x5f
        /*0072*/ 	.short	0x0101


	//----- nvinfo : EIATTR_VRC_CTA_INIT_COUNT
	.align		4
        /*0074*/ 	.byte	0x02, 0x4a
	.zero		1
	.zero		1


	//----- nvinfo : EIATTR_EXIT_INSTR_OFFSETS
	.align		4
        /*0078*/ 	.byte	0x04, 0x1c
        /*007a*/ 	.short	(.L_21 - .L_20)


	//   ....[0]....
.L_20:
        /*007c*/ 	.word	0x00000070


	//   ....[1]....
        /*0080*/ 	.word	0x000000a0


	//   ....[2]....
        /*0084*/ 	.word	0x00000300


	//   ....[3]....
        /*0088*/ 	.word	0x00000710


	//----- nvinfo : EIATTR_CRS_STACK_SIZE
	.align		4
.L_21:
        /*008c*/ 	.byte	0x04, 0x1e
        /*008e*/ 	.short	(.L_23 - .L_22)
.L_22:
        /*0090*/ 	.word	0x00000000


	//----- nvinfo : EIATTR_CBANK_PARAM_SIZE
	.align		4
.L_23:
        /*0094*/ 	.byte	0x03, 0x19
        /*0096*/ 	.short	0x0028


	//----- nvinfo : EIATTR_PARAM_CBANK
	.align		4
        /*0098*/ 	.byte	0x04, 0x0a
        /*009a*/ 	.short	(.L_25 - .L_24)
	.align		4
.L_24:
        /*009c*/ 	.word	index@(.nv.constant0._Z16compute_u_kernelPdPKdiidd)
        /*00a0*/ 	.short	0x0380
        /*00a2*/ 	.short	0x0028


	//----- nvinfo : EIATTR_SW_WAR
	.align		4
.L_25:
        /*00a4*/ 	.byte	0x04, 0x36
        /*00a6*/ 	.short	(.L_27 - .L_26)
.L_26:
        /*00a8*/ 	.word	0x00000008
.L_27:


//--------------------- .nv.callgraph             --------------------------
	.section	.nv.callgraph,"",@"SHT_CUDA_CALLGRAPH"
	.align	4
	.sectionentsize	8
	.align		4
        /*0000*/ 	.word	0x00000000
	.align		4
        /*0004*/ 	.word	0xffffffff
	.align		4
        /*0008*/ 	.word	0x00000000
	.align		4
        /*000c*/ 	.word	0xfffffffe
	.align		4
        /*0010*/ 	.word	0x00000000
	.align		4
        /*0014*/ 	.word	0xfffffffd
	.align		4
        /*0018*/ 	.word	0x00000000
	.align		4
        /*001c*/ 	.word	0xfffffffc


//--------------------- .text._Z16compute_u_kernelPdPKdiidd --------------------------
	.section	.text._Z16compute_u_kernelPdPKdiidd,"ax",@progbits
	.align	128
        .global         _Z16compute_u_kernelPdPKdiidd
        .type           _Z16compute_u_kernelPdPKdiidd,@function
        .size           _Z16compute_u_kernelPdPKdiidd,(.L_x_5 - _Z16compute_u_kernelPdPKdiidd)
        .other          _Z16compute_u_kernelPdPKdiidd,@"STO_CUDA_ENTRY STV_DEFAULT"
_Z16compute_u_kernelPdPKdiidd:
.text._Z16compute_u_kernelPdPKdiidd:
[----:B------:R-:W-:Y:S01]  /*0000*/  LDC R1, c[0x0][0x37c] ;  /* 0x0000df00ff017b82 */ /* 0x000fe20000000800 */
[----:B------:R-:W0:Y:S07]  /*0010*/  S2R R3, SR_TID.X ;  /* 0x0000000000037919 */ /* 0x000e2e0000002100 */
[----:B------:R-:W0:Y:S01]  /*0020*/  S2UR UR4, SR_CTAID.X ;  /* 0x00000000000479c3 */ /* 0x000e220000002500 */
[----:B------:R-:W1:Y:S07]  /*0030*/  LDCU UR5, c[0x0][0x394] ;  /* 0x00007280ff0577ac */ /* 0x000e6e0008000800 */
[----:B------:R-:W0:Y:S02]  /*0040*/  LDC R0, c[0x0][0x360] ;  /* 0x0000d800ff007b82 */ /* 0x000e240000000800 */
[----:B0-----:R-:W-:-:S05]  /*0050*/  IMAD R0, R0, UR4, R3 ;  /* 0x0000000400007c24 */ /* 0x001fca000f8e0203 */
[----:B-1----:R-:W-:-:S13]  /*0060*/  ISETP.GE.AND P0, PT, R0, UR5, PT ;  /* 0x0000000500007c0c */ /* 0x002fda000bf06270 */
[----:B------:R-:W-:Y:S05]  /*0070*/  @P0 EXIT ;  /* 0x000000000000094d */ /* 0x000fea0003800000 */
[----:B------:R-:W0:Y:S02]  /*0080*/  LDC R2, c[0x0][0x390] ;  /* 0x0000e400ff027b82 */ /* 0x000e240000000800 */
[----:B0-----:R-:W-:-:S13]  /*0090*/  ISETP.GE.AND P0, PT, R2, 0x1, PT ;  /* 0x000000010200780c */ /* 0x001fda0003f06270 */
[----:B------:R-:W-:Y:S05]  /*00a0*/  @!P0 EXIT ;  /* 0x000000000000894d */ /* 0x000fea0003800000 */
[----:B------:R-:W-:Y:S01]  /*00b0*/  IMAD R3, R0, R2, RZ ;  /* 0x0000000200037224 */ /* 0x000fe200078e02ff */
[----:B------:R-:W0:Y:S01]  /*00c0*/  LDCU.64 UR8, c[0x0][0x358] ;  /* 0x00006b00ff0877ac */ /* 0x000e220008000a00 */
[----:B------:R-:W-:Y:S01]  /*00d0*/  BSSY.RECONVERGENT B0, `(.L_x_0) ;  /* 0x0000022000007945 */ /* 0x000fe20003800200 */
[----:B------:R-:W-:Y:S01]  /*00e0*/  CS2R R10, SRZ ;  /* 0x00000000000a7805 */ /* 0x000fe2000001ff00 */
[C---:B------:R-:W-:Y:S01]  /*00f0*/  IMAD.IADD R0, R3.reuse, 0x1, R2 ;  /* 0x0000000103007824 */ /* 0x040fe200078e0202 */
[----:B------:R-:W1:Y:S04]  /*0100*/  LDCU.64 UR4, c[0x0][0x398] ;  /* 0x00007300ff0477ac */ /* 0x000e680008000a00 */
[----:B------:R-:W-:Y:S01]  /*0110*/  VIADDMNMX R2, R3, 0x1, R0, !PT ;  /* 0x0000000103027846 */ /* 0x000fe20007800100 */
[----:B------:R-:W2:Y:S04]  /*0120*/  LDCU.64 UR6, c[0x0][0x3a0] ;  /* 0x00007400ff0677ac */ /* 0x000ea80008000a00 */
[----:B------:R-:W-:-:S02]  /*0130*/  IMAD.IADD R4, R2, 0x1, -R3 ;  /* 0x0000000102047824 */ /* 0x000fc400078e0a03 */
[----:B------:R-:W-:-:S03]  /*0140*/  IMAD.IADD R5, R3, 0x1, -R2 ;  /* 0x0000000103057824 */ /* 0x000fc600078e0a02 */
[----:B------:R-:W-:Y:S02]  /*0150*/  LOP3.LUT P1, R2, R4, 0x3, RZ, 0xc0, !PT ;  /* 0x0000000304027812 */ /* 0x000fe4000782c0ff */
[----:B------:R-:W-:Y:S02]  /*0160*/  ISETP.GT.U32.AND P0, PT, R5, -0x4, PT ;  /* 0xfffffffc0500780c */ /* 0x000fe40003f04070 */
[----:B------:R-:W-:-:S09]  /*0170*/  CS2R R4, SRZ ;  /* 0x0000000000047805 */ /* 0x000fd2000001ff00 */
[----:B012---:R-:W-:Y:S05]  /*0180*/  @!P1 BRA `(.L_x_1) ;  /* 0x0000000000589947 */ /* 0x007fea0003800000 */
[----:B------:R-:W0:Y:S01]  /*0190*/  LDC.64 R6, c[0x0][0x380] ;  /* 0x0000e000ff067b82 */ /* 0x000e220000000a00 */
[----:B------:R-:W-:Y:S01]  /*01a0*/  IMAD.MOV R2, RZ, RZ, -R2 ;  /* 0x000000ffff027224 */ /* 0x000fe200078e0a02 */
[----:B------:R-:W-:-:S06]  /*01b0*/  CS2R R10, SRZ ;  /* 0x00000000000a7805 */ /* 0x000fcc000001ff00 */
[----:B------:R-:W1:Y:S02]  /*01c0*/  LDC.64 R8, c[0x0][0x388] ;  /* 0x0000e200ff087b82 */ /* 0x000e640000000a00 */
.L_x_2:
[----:B-12---:R-:W-:-:S06]  /*01d0*/  IMAD.WIDE R12, R3, 0x8, R8 ;  /* 0x00000008030c7825 */ /* 0x006fcc00078e0208 */
[----:B------:R-:W2:Y:S01]  /*01e0*/  LDG.E.64 R12, desc[UR8][R12.64] ;  /* 0x000000080c0c7981 */ /* 0x000ea2000c1e1b00 */
[----:B------:R-:W-:Y:S01]  /*01f0*/  DMUL R4, R4, UR4 ;  /* 0x0000000404047c28 */ /* 0x000fe20008000000 */
[----:B------:R-:W-:Y:S01]  /*0200*/  VIADD R2, R2, 0x1 ;  /* 0x0000000102027836 */ /* 0x000fe20000000000 */
[----:B------:R-:W-:-:S06]  /*0210*/  DMUL R10, R10, UR6 ;  /* 0x000000060a0a7c28 */ /* 0x000fcc0008000000 */
[--C-:B--2---:R-:W-:Y:S02]  /*0220*/  DADD R14, R4, R12.reuse ;  /* 0x00000000040e7229 */ /* 0x104fe4000000000c */
[----:B------:R-:W-:Y:S02]  /*0230*/  DADD R16, R10, R12 ;  /* 0x000000000a107229 */ /* 0x000fe4000000000c */
[----:B------:R-:W-:Y:S01]  /*0240*/  DSETP.NEU.AND P1, PT, R12, RZ, PT ;  /* 0x000000ff0c00722a */ /* 0x000fe20003f2d000 */
[----:B0-----:R-:W-:-:S05]  /*0250*/  IMAD.WIDE R12, R3, 0x8, R6 ;  /* 0x00000008030c7825 */ /* 0x001fca00078e0206 */
[----:B------:R-:W-:Y:S01]  /*0260*/  FSEL R4, R14, R4, P1 ;  /* 0x000000040e047208 */ /* 0x000fe20000800000 */
[----:B------:R-:W-:Y:S01]  /*0270*/  VIADD R3, R3, 0x1 ;  /* 0x0000000103037836 */ /* 0x000fe20000000000 */
[----:B------:R-:W-:Y:S02]  /*0280*/  FSEL R5, R15, R5, P1 ;  /* 0x000000050f057208 */ /* 0x000fe40000800000 */
[----:B------:R-:W-:Y:S02]  /*0290*/  FSEL R10, R16, R10, P1 ;  /* 0x0000000a100a7208 */ /* 0x000fe40000800000 */
[----:B------:R-:W-:Y:S02]  /*02a0*/  FSEL R11, R17, R11, P1 ;  /* 0x0000000b110b7208 */ /* 0x000fe40000800000 */
[----:B------:R-:W-:-:S04]  /*02b0*/  ISETP.NE.AND P1, PT, R2, RZ, PT ;  /* 0x000000ff0200720c */ /* 0x000fc80003f25270 */
[----:B------:R-:W-:-:S07]  /*02c0*/  DADD R14, R4, -R10 ;  /* 0x00000000040e7229 */ /* 0x000fce000000080a */
[----:B------:R2:W-:Y:S02]  /*02d0*/  STG.E.64 desc[UR8][R12.64], R14 ;  /* 0x0000000e0c007986 */ /* 0x0005e4000c101b08 */
[----:B------:R-:W-:Y:S05]  /*02e0*/  @P1 BRA `(.L_x_2) ;  /* 0xfffffffc00b81947 */ /* 0x000fea000383ffff */
.L_x_1:
[----:B------:R-:W-:Y:S05]  /*02f0*/  BSYNC.RECONVERGENT B0 ;  /* 0x0000000000007941 */ /* 0x000fea0003800200 */
.L_x_0:
[----:B------:R-:W-:Y:S05]  /*0300*/  @P0 EXIT ;  /* 0x000000000000094d */ /* 0x000fea0003800000 */
[----:B------:R-:W0:Y:S01]  /*0310*/  LDCU.128 UR4, c[0x0][0x380] ;  /* 0x00007000ff0477ac */ /* 0x000e220008000c00 */
[----:B------:R-:W1:Y:S01]  /*0320*/  LDCU.64 UR10, c[0x0][0x398] ;  /* 0x00007300ff0a77ac */ /* 0x000e620008000a00 */
[----:B------:R-:W3:Y:S01]  /*0330*/  LDCU.64 UR12, c[0x0][0x3a0] ;  /* 0x00007400ff0c77ac */ /* 0x000ee20008000a00 */
[----:B0-----:R-:W-:Y:S02]  /*0340*/  UIADD3 UR6, UP0, UPT, UR6, 0x10, URZ ;  /* 0x0000001006067890 */ /* 0x001fe4000ff1e0ff */
[----:B------:R-:W-:Y:S02]  /*0350*/  UIADD3 UR4, UP1, UPT, UR4, 0x10, URZ ;  /* 0x0000001004047890 */ /* 0x000fe4000ff3e0ff */
[----:B------:R-:W-:Y:S02]  /*0360*/  UIADD3.X UR7, UPT, UPT, URZ, UR7, URZ, UP0, !UPT ;  /* 0x00000007ff077290 */ /* 0x000fe400087fe4ff */
[----:B-1-3--:R-:W-:-:S12]  /*0370*/  UIADD3.X UR5, UPT, UPT, URZ, UR5, URZ, UP1, !UPT ;  /* 0x00000005ff057290 */ /* 0x00afd80008ffe4ff */
.L_x_3:
[----:B------:R-:W-:Y:S02]  /*0380*/  IMAD.U32 R6, RZ, RZ, UR6 ;  /* 0x00000006ff067e24 */ /* 0x000fe4000f8e00ff */
[----:B------:R-:W-:Y:S02]  /*0390*/  IMAD.U32 R7, RZ, RZ, UR7 ;  /* 0x00000007ff077e24 */ /* 0x000fe4000f8e00ff */
[----:B------:R-:W-:-:S05]  /*03a0*/  IMAD.WIDE R6, R3, 0x8, R6 ;  /* 0x0000000803067825 */ /* 0x000fca00078e0206 */
[----:B0-----:R-:W3:Y:S01]  /*03b0*/  LDG.E.64 R8, desc[UR8][R6.64+-0x10] ;  /* 0xfffff00806087981 */ /* 0x001ee2000c1e1b00 */
[----:B--2---:R-:W-:Y:S02]  /*03c0*/  DMUL R12, R4, UR10 ;  /* 0x0000000a040c7c28 */ /* 0x004fe40008000000 */
[----:B------:R-:W-:-:S06]  /*03d0*/  DMUL R14, R10, UR12 ;  /* 0x0000000c0a0e7c28 */ /* 0x000fcc0008000000 */
[--C-:B---3--:R-:W-:Y:S02]  /*03e0*/  DADD R4, R12, R8.reuse ;  /* 0x000000000c047229 */ /* 0x108fe40000000008 */
[----:B------:R-:W-:Y:S02]  /*03f0*/  DADD R10, R14, R8 ;  /* 0x000000000e0a7229 */ /* 0x000fe40000000008 */
[----:B------:R-:W-:Y:S01]  /*0400*/  DSETP.NEU.AND P0, PT, R8, RZ, PT ;  /* 0x000000ff0800722a */ /* 0x000fe20003f0d000 */
[----:B------:R-:W-:Y:S02]  /*0410*/  IMAD.U32 R8, RZ, RZ, UR4 ;  /* 0x00000004ff087e24 */ /* 0x000fe4000f8e00ff */
[----:B------:R-:W-:-:S03]  /*0420*/  IMAD.U32 R9, RZ, RZ, UR5 ;  /* 0x00000005ff097e24 */ /* 0x000fc6000f8e00ff */
[----:B------:R-:W-:Y:S02]  /*0430*/  FSEL R4, R4, R12, P0 ;  /* 0x0000000c04047208 */ /* 0x000fe40000000000 */
[----:B------:R-:W-:Y:S01]  /*0440*/  FSEL R5, R5, R13, P0 ;  /* 0x0000000d05057208 */ /* 0x000fe20000000000 */
[----:B------:R-:W-:Y:S01]  /*0450*/  IMAD.WIDE R8, R3, 0x8, R8 ;  /* 0x0000000803087825 */ /* 0x000fe200078e0208 */
[----:B------:R-:W-:Y:S02]  /*0460*/  FSEL R10, R10, R14, P0 ;  /* 0x0000000e0a0a7208 */ /* 0x000fe40000000000 */
[----:B------:R-:W-:-:S06]  /*0470*/  FSEL R11, R11, R15, P0 ;  /* 0x0000000f0b0b7208 */ /* 0x000fcc0000000000 */
[----:B------:R-:W-:-:S07]  /*0480*/  DADD R12, R4, -R10 ;  /* 0x00000000040c7229 */ /* 0x000fce000000080a */
[----:B------:R0:W-:Y:S04]  /*0490*/  STG.E.64 desc[UR8][R8.64+-0x10], R12 ;  /* 0xfffff00c08007986 */ /* 0x0001e8000c101b08 */
[----:B------:R-:W2:Y:S01]  /*04a0*/  LDG.E.64 R14, desc[UR8][R6.64+-0x8] ;  /* 0xfffff808060e7981 */ /* 0x000ea2000c1e1b00 */
[----:B------:R-:W-:Y:S02]  /*04b0*/  DMUL R4, R4, UR10 ;  /* 0x0000000a04047c28 */ /* 0x000fe40008000000 */
[----:B------:R-:W-:-:S06]  /*04c0*/  DMUL R10, R10, UR12 ;  /* 0x0000000c0a0a7c28 */ /* 0x000fcc0008000000 */
[--C-:B--2---:R-:W-:Y:S02]  /*04d0*/  DADD R16, R4, R14.reuse ;  /* 0x0000000004107229 */ /* 0x104fe4000000000e */
[----:B------:R-:W-:Y:S02]  /*04e0*/  DADD R18, R10, R14 ;  /* 0x000000000a127229 */ /* 0x000fe4000000000e */
[----:B------:R-:W-:-:S06]  /*04f0*/  DSETP.NEU.AND P0, PT, R14, RZ, PT ;  /* 0x000000ff0e00722a */ /* 0x000fcc0003f0d000 */
[----:B------:R-:W-:Y:S02]  /*0500*/  FSEL R4, R16, R4, P0 ;  /* 0x0000000410047208 */ /* 0x000fe40000000000 */
[----:B------:R-:W-:Y:S02]  /*0510*/  FSEL R5, R17, R5, P0 ;  /* 0x0000000511057208 */ /* 0x000fe40000000000 */
[----:B------:R-:W-:Y:S02]  /*0520*/  FSEL R10, R18, R10, P0 ;  /* 0x0000000a120a7208 */ /* 0x000fe40000000000 */
[----:B------:R-:W-:-:S06]  /*0530*/  FSEL R11, R19, R11, P0 ;  /* 0x0000000b130b7208 */ /* 0x000fcc0000000000 */
[----:B0-----:R-:W-:-:S07]  /*0540*/  DADD R12, R4, -R10 ;  /* 0x00000000040c7229 */ /* 0x001fce000000080a */
        /* <DEDUP_REMOVED lines=14> */
[----:B------:R-:W-:Y:S01]  /*0630*/  DMUL R4, R4, UR10 ;  /* 0x0000000a04047c28 */ /* 0x000fe20008000000 */
[----:B------:R-:W-:Y:S01]  /*0640*/  VIADD R3, R3, 0x4 ;  /* 0x0000000403037836 */ /* 0x000fe20000000000 */
[----:B------:R-:W-:-:S06]  /*0650*/  DMUL R10, R10, UR12 ;  /* 0x0000000c0a0a7c28 */ /* 0x000fcc0008000000 */
[--C-:B--2---:R-:W-:Y:S02]  /*0660*/  DADD R14, R4, R6.reuse ;  /* 0x00000000040e7229 */ /* 0x104fe40000000006 */
[----:B------:R-:W-:Y:S02]  /*0670*/  DADD R16, R10, R6 ;  /* 0x000000000a107229 */ /* 0x000fe40000000006 */
[----:B------:R-:W-:-:S06]  /*0680*/  DSETP.NEU.AND P0, PT, R6, RZ, PT ;  /* 0x000000ff0600722a */ /* 0x000fcc0003f0d000 */
[----:B------:R-:W-:Y:S02]  /*0690*/  FSEL R4, R14, R4, P0 ;  /* 0x000000040e047208 */ /* 0x000fe40000000000 */
[----:B------:R-:W-:Y:S02]  /*06a0*/  FSEL R5, R15, R5, P0 ;  /* 0x000000050f057208 */ /* 0x000fe40000000000 */
[----:B------:R-:W-:Y:S02]  /*06b0*/  FSEL R10, R16, R10, P0 ;  /* 0x0000000a100a7208 */ /* 0x000fe40000000000 */
[----:B------:R-:W-:Y:S02]  /*06c0*/  FSEL R11, R17, R11, P0 ;  /* 0x0000000b110b7208 */ /* 0x000fe40000000000 */
[----:B------:R-:W-:-:S04]  /*06d0*/  ISETP.GE.AND P0, PT, R3, R0, PT ;  /* 0x000000000300720c */ /* 0x000fc80003f06270 */
[----:B0-----:R-:W-:-:S07]  /*06e0*/  DADD R12, R4, -R10 ;  /* 0x00000000040c7229 */ /* 0x001fce000000080a */
[----:B------:R0:W-:Y:S02]  /*06f0*/  STG.E.64 desc[UR8][R8.64+0x8], R12 ;  /* 0x0000080c08007986 */ /* 0x0001e4000c101b08 */
[----:B------:R-:W-:Y:S05]  /*0700*/  @!P0 BRA `(.L_x_3) ;  /* 0xfffffffc001c8947 */ /* 0x000fea000383ffff */
[----:B------:R-:W-:Y:S05]  /*0710*/  EXIT ;  /* 0x000000000000794d */ /* 0x000fea0003800000 */
.L_x_4:
[----:B------:R-:W-:-:S00]  /*0720*/  BRA `(.L_x_4) ;  /* 0xfffffffc00fc7947 */ /* 0x000fc0000383ffff */
[----:B------:R-:W-:-:S00]  /*0730*/  NOP ;  /* 0x0000000000007918 */ /* 0x000fc00000000000 */
        /* <DEDUP_REMOVED lines=12> */
.L_x_5:


//--------------------- .nv.shared.reserved.0     --------------------------
	.section	.nv.shared.reserved.0,"aw",@nobits
	.weak		__nv_reservedSMEM_offset_0_alias
	.size		__nv_reservedSMEM_offset_0_alias, 0, 64
	.other		__nv_reservedSMEM_offset_0_alias,@"STO_CUDA_RESERVED_SHARED STV_DEFAULT"
__nv_reservedSMEM_offset_0_alias:
	.zero		0
	.zero		64


//--------------------- .nv.constant0._Z16compute_u_kernelPdPKdiidd --------------------------
	.section	.nv.constant0._Z16compute_u_kernelPdPKdiidd,"a",@progbits
	.sectionflags	@""
	.align	4
.nv.constant0._Z16compute_u_kernelPdPKdiidd:
	.zero		936


//--------------------- SYMBOLS --------------------------

	.type		.nv.reservedSmem.offset0,@object
	.size		.nv.reservedSmem.offset0,0x4
